//
// Generated by NVIDIA NVVM Compiler
//
// Compiler Build ID: CL-36424714
// Cuda compilation tools, release 13.0, V13.0.88
// Based on NVVM 20.0.0
//

.version 9.0
.target sm_100
.address_size 64

	// .globl	renderLinesPolar
.global .align 4 .b8 __cudart_i2opi_f[24] = {65, 144, 67, 60, 153, 149, 98, 219, 192, 221, 52, 245, 209, 87, 39, 252, 41, 21, 68, 78, 110, 131, 249, 162};

.visible .entry renderLinesPolar(
	.param .u64 .ptr .align 1 renderLinesPolar_param_0,
	.param .u32 renderLinesPolar_param_1,
	.param .u64 .ptr .align 1 renderLinesPolar_param_2,
	.param .u32 renderLinesPolar_param_3,
	.param .u32 renderLinesPolar_param_4,
	.param .f32 renderLinesPolar_param_5,
	.param .f32 renderLinesPolar_param_6
)
{
	.local .align 4 .b8 	__local_depot0[28];
	.reg .b64 	%SP;
	.reg .b64 	%SPL;
	.reg .pred 	%p<24>;
	.reg .b16 	%rs<7>;
	.reg .b32 	%r<116>;
	.reg .b32 	%f<46>;
	.reg .b64 	%rd<59>;
	.reg .b64 	%fd<5>;

	mov.u64 	%SPL, __local_depot0;
	ld.param.u64 	%rd10, [renderLinesPolar_param_0];
	ld.param.u32 	%r57, [renderLinesPolar_param_1];
	ld.param.u64 	%rd11, [renderLinesPolar_param_2];
	ld.param.u32 	%r55, [renderLinesPolar_param_3];
	ld.param.u32 	%r56, [renderLinesPolar_param_4];
	ld.param.f32 	%f10, [renderLinesPolar_param_5];
	ld.param.f32 	%f11, [renderLinesPolar_param_6];
	cvta.to.global.u64 	%rd1, %rd11;
	add.u64 	%rd2, %SPL, 0;
	mov.u32 	%r58, %ctaid.x;
	mov.u32 	%r59, %nctaid.x;
	mov.u32 	%r60, %tid.x;
	mad.lo.s32 	%r1, %r58, %r59, %r60;
	setp.ge.u32 	%p1, %r1, %r57;
	@%p1 bra 	$L__BB0_26;
	cvta.to.global.u64 	%rd13, %rd10;
	mul.wide.s32 	%rd14, %r1, 4;
	add.s64 	%rd15, %rd13, %rd14;
	ld.global.u32 	%r61, [%rd15];
	shr.u32 	%r62, %r61, 16;
	cvt.rn.f32.u32 	%f12, %r62;
	mul.f32 	%f1, %f10, %f12;
	cvt.u16.u32 	%rs1, %r61;
	cvt.rn.f32.u16 	%f13, %rs1;
	mul.f32 	%f2, %f11, %f13;
	mul.f32 	%f14, %f1, 0f3F22F983;
	cvt.rni.s32.f32 	%r102, %f14;
	cvt.rn.f32.s32 	%f15, %r102;
	fma.rn.f32 	%f16, %f15, 0fBFC90FDA, %f1;
	fma.rn.f32 	%f17, %f15, 0fB3A22168, %f16;
	fma.rn.f32 	%f45, %f15, 0fA7C234C5, %f17;
	abs.f32 	%f4, %f1;
	setp.ltu.f32 	%p2, %f4, 0f47CE4780;
	@%p2 bra 	$L__BB0_9;
	setp.neu.f32 	%p3, %f4, 0f7F800000;
	@%p3 bra 	$L__BB0_4;
	mov.f32 	%f20, 0f00000000;
	mul.rn.f32 	%f45, %f1, %f20;
	mov.b32 	%r102, 0;
	bra.uni 	$L__BB0_9;
$L__BB0_4:
	mov.b32 	%r3, %f1;
	shl.b32 	%r64, %r3, 8;
	or.b32  	%r4, %r64, -2147483648;
	mov.b64 	%rd58, 0;
	mov.b32 	%r99, 0;
	mov.u64 	%rd56, __cudart_i2opi_f;
	mov.u64 	%rd57, %rd2;
$L__BB0_5:
	.pragma "nounroll";
	ld.global.nc.u32 	%r65, [%rd56];
	mad.wide.u32 	%rd18, %r65, %r4, %rd58;
	shr.u64 	%rd58, %rd18, 32;
	st.local.u32 	[%rd57], %rd18;
	add.s32 	%r99, %r99, 1;
	add.s64 	%rd57, %rd57, 4;
	add.s64 	%rd56, %rd56, 4;
	setp.ne.s32 	%p4, %r99, 6;
	@%p4 bra 	$L__BB0_5;
	shr.u32 	%r66, %r3, 23;
	st.local.u32 	[%rd2+24], %rd58;
	and.b32  	%r7, %r66, 31;
	and.b32  	%r67, %r66, 224;
	add.s32 	%r68, %r67, -128;
	shr.u32 	%r69, %r68, 5;
	mul.wide.u32 	%rd19, %r69, 4;
	sub.s64 	%rd9, %rd2, %rd19;
	ld.local.u32 	%r100, [%rd9+24];
	ld.local.u32 	%r101, [%rd9+20];
	setp.eq.s32 	%p5, %r7, 0;
	@%p5 bra 	$L__BB0_8;
	shf.l.wrap.b32 	%r100, %r101, %r100, %r7;
	ld.local.u32 	%r70, [%rd9+16];
	shf.l.wrap.b32 	%r101, %r70, %r101, %r7;
$L__BB0_8:
	shr.u32 	%r71, %r100, 30;
	shf.l.wrap.b32 	%r72, %r101, %r100, 2;
	shl.b32 	%r73, %r101, 2;
	shr.u32 	%r74, %r72, 31;
	add.s32 	%r75, %r74, %r71;
	neg.s32 	%r76, %r75;
	setp.lt.s32 	%p6, %r3, 0;
	selp.b32 	%r102, %r76, %r75, %p6;
	xor.b32  	%r77, %r72, %r3;
	shr.s32 	%r78, %r72, 31;
	xor.b32  	%r79, %r78, %r72;
	xor.b32  	%r80, %r78, %r73;
	cvt.u64.u32 	%rd20, %r79;
	shl.b64 	%rd21, %rd20, 32;
	cvt.u64.u32 	%rd22, %r80;
	or.b64  	%rd23, %rd21, %rd22;
	cvt.rn.f64.s64 	%fd1, %rd23;
	mul.f64 	%fd2, %fd1, 0d3BF921FB54442D19;
	cvt.rn.f32.f64 	%f18, %fd2;
	neg.f32 	%f19, %f18;
	setp.lt.s32 	%p7, %r77, 0;
	selp.f32 	%f45, %f19, %f18, %p7;
$L__BB0_9:
	mul.f32 	%f21, %f45, %f45;
	fma.rn.f32 	%f22, %f21, 0f37CBAC00, 0fBAB607ED;
	fma.rn.f32 	%f23, %f22, %f21, 0f3D2AAABB;
	fma.rn.f32 	%f24, %f23, %f21, 0fBEFFFFFF;
	fma.rn.f32 	%f25, %f24, %f21, 0f3F800000;
	fma.rn.f32 	%f26, %f21, %f45, 0f00000000;
	fma.rn.f32 	%f27, %f21, 0fB94D4153, 0f3C0885E4;
	fma.rn.f32 	%f28, %f27, %f21, 0fBE2AAAA8;
	fma.rn.f32 	%f29, %f28, %f26, %f45;
	and.b32  	%r82, %r102, 1;
	setp.eq.b32 	%p8, %r82, 1;
	selp.f32 	%f30, %f25, %f29, %p8;
	selp.f32 	%f31, %f29, %f25, %p8;
	and.b32  	%r83, %r102, 2;
	setp.eq.s32 	%p9, %r83, 0;
	neg.f32 	%f32, %f30;
	selp.f32 	%f8, %f30, %f32, %p9;
	add.s32 	%r84, %r102, 1;
	and.b32  	%r85, %r84, 2;
	setp.eq.s32 	%p10, %r85, 0;
	neg.f32 	%f33, %f31;
	selp.f32 	%f9, %f31, %f33, %p10;
	setp.neu.f32 	%p11, %f30, 0f00000000;
	@%p11 bra 	$L__BB0_14;
	setp.eq.s32 	%p21, %r55, 0;
	@%p21 bra 	$L__BB0_26;
	mov.b32 	%r103, 0;
$L__BB0_12:
	cvt.rn.f32.u32 	%f38, %r103;
	fma.rn.f32 	%f39, %f9, %f38, %f2;
	div.rn.f32 	%f40, %f39, %f8;
	mov.f32 	%f41, 0f3F000000;
	copysign.f32 	%f42, %f40, %f41;
	add.rz.f32 	%f43, %f40, %f42;
	cvt.rzi.f32.f32 	%f44, %f43;
	cvt.f64.f32 	%fd3, %f44;
	add.f64 	%fd4, %fd3, 0d0000000000000000;
	cvt.rzi.u32.f64 	%r17, %fd4;
	setp.ge.u32 	%p22, %r17, %r56;
	@%p22 bra 	$L__BB0_26;
	mad.lo.s32 	%r98, %r17, %r55, %r103;
	cvt.u64.u32 	%rd54, %r98;
	add.s64 	%rd55, %rd1, %rd54;
	mov.b16 	%rs6, 255;
	st.global.u8 	[%rd55], %rs6;
	add.s32 	%r103, %r103, 1;
	setp.eq.s32 	%p23, %r103, %r55;
	@%p23 bra 	$L__BB0_26;
	bra.uni 	$L__BB0_12;
$L__BB0_14:
	mov.f32 	%f34, 0f3F000000;
	copysign.f32 	%f35, %f2, %f34;
	add.rz.f32 	%f36, %f2, %f35;
	cvt.rzi.f32.f32 	%f37, %f36;
	cvt.rzi.u32.f32 	%r19, %f37;
	setp.eq.s32 	%p12, %r56, 0;
	@%p12 bra 	$L__BB0_26;
	and.b32  	%r20, %r56, 7;
	setp.lt.u32 	%p13, %r56, 8;
	mov.b32 	%r114, 0;
	@%p13 bra 	$L__BB0_18;
	and.b32  	%r114, %r56, -8;
	neg.s32 	%r112, %r114;
	add.s32 	%r111, %r19, %r55;
	shl.b32 	%r24, %r55, 3;
	shl.b32 	%r87, %r55, 1;
	add.s32 	%r110, %r19, %r87;
	mad.lo.s32 	%r109, %r55, 3, %r19;
	shl.b32 	%r88, %r55, 2;
	add.s32 	%r108, %r19, %r88;
	mad.lo.s32 	%r107, %r55, 5, %r19;
	mad.lo.s32 	%r106, %r55, 6, %r19;
	mad.lo.s32 	%r105, %r55, 7, %r19;
	mov.u32 	%r104, %r19;
$L__BB0_17:
	.pragma "nounroll";
	cvt.u64.u32 	%rd24, %r104;
	add.s64 	%rd25, %rd1, %rd24;
	mov.b16 	%rs2, 255;
	st.global.u8 	[%rd25], %rs2;
	cvt.u64.u32 	%rd26, %r111;
	add.s64 	%rd27, %rd1, %rd26;
	st.global.u8 	[%rd27], %rs2;
	cvt.u64.u32 	%rd28, %r110;
	add.s64 	%rd29, %rd1, %rd28;
	st.global.u8 	[%rd29], %rs2;
	cvt.u64.u32 	%rd30, %r109;
	add.s64 	%rd31, %rd1, %rd30;
	st.global.u8 	[%rd31], %rs2;
	cvt.u64.u32 	%rd32, %r108;
	add.s64 	%rd33, %rd1, %rd32;
	st.global.u8 	[%rd33], %rs2;
	cvt.u64.u32 	%rd34, %r107;
	add.s64 	%rd35, %rd1, %rd34;
	st.global.u8 	[%rd35], %rs2;
	cvt.u64.u32 	%rd36, %r106;
	add.s64 	%rd37, %rd1, %rd36;
	st.global.u8 	[%rd37], %rs2;
	cvt.u64.u32 	%rd38, %r105;
	add.s64 	%rd39, %rd1, %rd38;
	st.global.u8 	[%rd39], %rs2;
	add.s32 	%r112, %r112, 8;
	add.s32 	%r111, %r111, %r24;
	add.s32 	%r110, %r110, %r24;
	add.s32 	%r109, %r109, %r24;
	add.s32 	%r108, %r108, %r24;
	add.s32 	%r107, %r107, %r24;
	add.s32 	%r106, %r106, %r24;
	add.s32 	%r105, %r105, %r24;
	add.s32 	%r104, %r104, %r24;
	setp.ne.s32 	%p14, %r112, 0;
	@%p14 bra 	$L__BB0_17;
$L__BB0_18:
	setp.eq.s32 	%p15, %r20, 0;
	@%p15 bra 	$L__BB0_26;
	and.b32  	%r50, %r56, 3;
	setp.lt.u32 	%p16, %r20, 4;
	@%p16 bra 	$L__BB0_21;
	mad.lo.s32 	%r89, %r114, %r55, %r19;
	cvt.u64.u32 	%rd40, %r89;
	add.s64 	%rd41, %rd1, %rd40;
	mov.b16 	%rs3, 255;
	st.global.u8 	[%rd41], %rs3;
	add.s32 	%r90, %r89, %r55;
	cvt.u64.u32 	%rd42, %r90;
	add.s64 	%rd43, %rd1, %rd42;
	st.global.u8 	[%rd43], %rs3;
	add.s32 	%r91, %r90, %r55;
	cvt.u64.u32 	%rd44, %r91;
	add.s64 	%rd45, %rd1, %rd44;
	st.global.u8 	[%rd45], %rs3;
	add.s32 	%r92, %r91, %r55;
	cvt.u64.u32 	%rd46, %r92;
	add.s64 	%rd47, %rd1, %rd46;
	st.global.u8 	[%rd47], %rs3;
	add.s32 	%r114, %r114, 4;
$L__BB0_21:
	setp.eq.s32 	%p17, %r50, 0;
	@%p17 bra 	$L__BB0_26;
	setp.eq.s32 	%p18, %r50, 1;
	@%p18 bra 	$L__BB0_24;
	mad.lo.s32 	%r93, %r114, %r55, %r19;
	cvt.u64.u32 	%rd48, %r93;
	add.s64 	%rd49, %rd1, %rd48;
	mov.b16 	%rs4, 255;
	st.global.u8 	[%rd49], %rs4;
	add.s32 	%r94, %r93, %r55;
	cvt.u64.u32 	%rd50, %r94;
	add.s64 	%rd51, %rd1, %rd50;
	st.global.u8 	[%rd51], %rs4;
	add.s32 	%r114, %r114, 2;
$L__BB0_24:
	and.b32  	%r95, %r56, 1;
	setp.eq.b32 	%p19, %r95, 1;
	not.pred 	%p20, %p19;
	@%p20 bra 	$L__BB0_26;
	mad.lo.s32 	%r96, %r114, %r55, %r19;
	cvt.u64.u32 	%rd52, %r96;
	add.s64 	%rd53, %rd1, %rd52;
	mov.b16 	%rs5, 255;
	st.global.u8 	[%rd53], %rs5;
$L__BB0_26:
	ret;

}


// ===== COMPILED SASS (sm_100) =====

	.target	sm_100

	.elftype	@"ET_EXEC"


//--------------------- .note.nv.tkinfo           --------------------------
	.section	.note.nv.tkinfo,"",@"SHT_NOTE"
	.sectionflags	@"SHF_NOTE_NV_TKINFO"
	.tkinfo
        /*0018*/ 	.word	0x00000002
        /*0030*/ 	.string	""
        /*0030*/ 	.string	"ptxas"
        /*0030*/ 	.string	"Cuda compilation tools, release 13.0, V13.0.88"
        /*0030*/ 	.string	"Build cuda_13.0.r13.0/compiler.36424714_0"
        /*0030*/ 	.string	"-arch sm_100 -m 64 "



//--------------------- .note.nv.cuinfo           --------------------------
	.section	.note.nv.cuinfo,"",@"SHT_NOTE"
	.sectionflags	@"SHF_NOTE_NV_CUINFO"
        /*0018*/ 	.short	0x0002
        /*001a*/ 	.short	0x0064
        /*001c*/ 	.short	0x0082
	.zero		2


//--------------------- .nv.info                  --------------------------
	.section	.nv.info,"",@"SHT_CUDA_INFO"
	.align	4


	//----- nvinfo : EIATTR_REGCOUNT
	.align		4
        /*0000*/ 	.byte	0x04, 0x2f
        /*0002*/ 	.short	(.L_2 - .L_1)
	.align		4
.L_1:
        /*0004*/ 	.word	index@(renderLinesPolar)
        /*0008*/ 	.word	0x00000020


	//----- nvinfo : EIATTR_FRAME_SIZE
	.align		4
.L_2:
        /*000c*/ 	.byte	0x04, 0x11
        /*000e*/ 	.short	(.L_4 - .L_3)
	.align		4
.L_3:
        /*0010*/ 	.word	index@($__internal_0_$__cuda_sm3x_div_rn_noftz_f32_slowpath)
        /*0014*/ 	.word	0x00000020


	//----- nvinfo : EIATTR_FRAME_SIZE
	.align		4
.L_4:
        /*0018*/ 	.byte	0x04, 0x11
        /*001a*/ 	.short	(.L_6 - .L_5)
	.align		4
.L_5:
        /*001c*/ 	.word	index@(renderLinesPolar)
        /*0020*/ 	.word	0x00000020


	//----- nvinfo : EIATTR_MIN_STACK_SIZE
	.align		4
.L_6:
        /*0024*/ 	.byte	0x04, 0x12
        /*0026*/ 	.short	(.L_8 - .L_7)
	.align		4
.L_7:
        /*0028*/ 	.word	index@(renderLinesPolar)
        /*002c*/ 	.word	0x00000020
.L_8:


//--------------------- .nv.compat                --------------------------
	.section	.nv.compat,"",@"SHT_CUDA_COMPAT_INFO"
	.align	4
        /*0000*/ 	.byte	0x02, 0x09, 0x00, 0x00, 0x02, 0x02, 0x01, 0x00, 0x02, 0x05, 0x05, 0x00, 0x03, 0x07, 0x01, 0x01
        /*0010*/ 	.byte	0x02, 0x03, 0x00, 0x00, 0x02, 0x06, 0x01, 0x00, 0x04, 0x0b, 0x08, 0x00, 0x01, 0x00, 0x00, 0x00
        /*0020*/ 	.byte	0x00, 0x00, 0x00, 0x00


//--------------------- .nv.info.renderLinesPolar --------------------------
	.section	.nv.info.renderLinesPolar,"",@"SHT_CUDA_INFO"
	.sectionflags	@""
	.align	4


	//----- nvinfo : EIATTR_CUDA_API_VERSION
	.align		4
        /*0000*/ 	.byte	0x04, 0x37
        /*0002*/ 	.short	(.L_10 - .L_9)
.L_9:
        /*0004*/ 	.word	0x00000082


	//----- nvinfo : EIATTR_KPARAM_INFO
	.align		4
.L_10:
        /*0008*/ 	.byte	0x04, 0x17
        /*000a*/ 	.short	(.L_12 - .L_11)
.L_11:
        /*000c*/ 	.word	0x00000000
        /*0010*/ 	.short	0x0006
        /*0012*/ 	.short	0x0024
        /*0014*/ 	.byte	0x00, 0xf0, 0x11, 0x00


	//----- nvinfo : EIATTR_KPARAM_INFO
	.align		4
.L_12:
        /*0018*/ 	.byte	0x04, 0x17
        /*001a*/ 	.short	(.L_14 - .L_13)
.L_13:
        /*001c*/ 	.word	0x00000000
        /*0020*/ 	.short	0x0005
        /*0022*/ 	.short	0x0020
        /*0024*/ 	.byte	0x00, 0xf0, 0x11, 0x00


	//----- nvinfo : EIATTR_KPARAM_INFO
	.align		4
.L_14:
        /*0028*/ 	.byte	0x04, 0x17
        /*002a*/ 	.short	(.L_16 - .L_15)
.L_15:
        /*002c*/ 	.word	0x00000000
        /*0030*/ 	.short	0x0004
        /*0032*/ 	.short	0x001c
        /*0034*/ 	.byte	0x00, 0xf0, 0x11, 0x00


	//----- nvinfo : EIATTR_KPARAM_INFO
	.align		4
.L_16:
        /*0038*/ 	.byte	0x04, 0x17
        /*003a*/ 	.short	(.L_18 - .L_17)
.L_17:
        /*003c*/ 	.word	0x00000000
        /*0040*/ 	.short	0x0003
        /*0042*/ 	.short	0x0018
        /*0044*/ 	.byte	0x00, 0xf0, 0x11, 0x00


	//----- nvinfo : EIATTR_KPARAM_INFO
	.align		4
.L_18:
        /*0048*/ 	.byte	0x04, 0x17
        /*004a*/ 	.short	(.L_20 - .L_19)
.L_19:
        /*004c*/ 	.word	0x00000000
        /*0050*/ 	.short	0x0002
        /*0052*/ 	.short	0x0010
        /*0054*/ 	.byte	0x00, 0xf5, 0x21, 0x00


	//----- nvinfo : EIATTR_KPARAM_INFO
	.align		4
.L_20:
        /*0058*/ 	.byte	0x04, 0x17
        /*005a*/ 	.short	(.L_22 - .L_21)
.L_21:
        /*005c*/ 	.word	0x00000000
        /*0060*/ 	.short	0x0001
        /*0062*/ 	.short	0x0008
        /*0064*/ 	.byte	0x00, 0xf0, 0x11, 0x00


	//----- nvinfo : EIATTR_KPARAM_INFO
	.align		4
.L_22:
        /*0068*/ 	.byte	0x04, 0x17
        /*006a*/ 	.short	(.L_24 - .L_23)
.L_23:
        /*006c*/ 	.word	0x00000000
        /*0070*/ 	.short	0x0000
        /*0072*/ 	.short	0x0000
        /*0074*/ 	.byte	0x00, 0xf5, 0x21, 0x00


	//----- nvinfo : EIATTR_SPARSE_MMA_MASK
	.align		4
.L_24:
        /*0078*/ 	.byte	0x03, 0x50
        /*007a*/ 	.short	0x0000


	//----- nvinfo : EIATTR_MAXREG_COUNT
	.align		4
        /*007c*/ 	.byte	0x03, 0x1b
        /*007e*/ 	.short	0x00ff


	//----- nvinfo : EIATTR_MERCURY_ISA_VERSION
	.align		4
        /*0080*/ 	.byte	0x03, 0x5f
        /*0082*/ 	.short	0x0101


	//----- nvinfo : EIATTR_VRC_CTA_INIT_COUNT
	.align		4
        /*0084*/ 	.byte	0x02, 0x4a
	.zero		1
	.zero		1


	//----- nvinfo : EIATTR_EXIT_INSTR_OFFSETS
	.align		4
        /*0088*/ 	.byte	0x04, 0x1c
        /*008a*/ 	.short	(.L_26 - .L_25)


	//   ....[0]....
.L_25:
        /*008c*/ 	.word	0x00000080


	//   ....[1]....
        /*0090*/ 	.word	0x000006e0


	//   ....[2]....
        /*0094*/ 	.word	0x00000870


	//   ....[3]....
        /*0098*/ 	.word	0x000008f0


	//   ....[4]....
        /*009c*/ 	.word	0x00000940


	//   ....[5]....
        /*00a0*/ 	.word	0x00000cd0


	//   ....[6]....
        /*00a4*/ 	.word	0x00000e60


	//   ....[7]....
        /*00a8*/ 	.word	0x00000f70


	//   ....[8]....
        /*00ac*/ 	.word	0x00000ff0


	//----- nvinfo : EIATTR_CRS_STACK_SIZE
	.align		4
.L_26:
        /*00b0*/ 	.byte	0x04, 0x1e
        /*00b2*/ 	.short	(.L_28 - .L_27)
.L_27:
        /*00b4*/ 	.word	0x00000000


	//----- nvinfo : EIATTR_CBANK_PARAM_SIZE
	.align		4
.L_28:
        /*00b8*/ 	.byte	0x03, 0x19
        /*00ba*/ 	.short	0x0028


	//----- nvinfo : EIATTR_PARAM_CBANK
	.align		4
        /*00bc*/ 	.byte	0x04, 0x0a
        /*00be*/ 	.short	(.L_30 - .L_29)
	.align		4
.L_29:
        /*00c0*/ 	.word	index@(.nv.constant0.renderLinesPolar)
        /*00c4*/ 	.short	0x0380
        /*00c6*/ 	.short	0x0028


	//----- nvinfo : EIATTR_SW_WAR
	.align		4
.L_30:
        /*00c8*/ 	.byte	0x04, 0x36
        /*00ca*/ 	.short	(.L_32 - .L_31)
.L_31:
        /*00cc*/ 	.word	0x00000008
.L_32:


//--------------------- .nv.callgraph             --------------------------
	.section	.nv.callgraph,"",@"SHT_CUDA_CALLGRAPH"
	.align	4
	.sectionentsize	8
	.align		4
        /*0000*/ 	.word	0x00000000
	.align		4
        /*0004*/ 	.word	0xffffffff
	.align		4
        /*0008*/ 	.word	0x00000000
	.align		4
        /*000c*/ 	.word	0xfffffffe
	.align		4
        /*0010*/ 	.word	0x00000000
	.align		4
        /*0014*/ 	.word	0xfffffffd
	.align		4
        /*0018*/ 	.word	0x00000000
	.align		4
        /*001c*/ 	.word	0xfffffffc


//--------------------- .nv.constant4             --------------------------
	.section	.nv.constant4,"a",@progbits
	.align	8
	.align		8
.nv.constant4:
        /*0000*/ 	.dword	__cudart_i2opi_f


//--------------------- .text.renderLinesPolar    --------------------------
	.section	.text.renderLinesPolar,"ax",@progbits
	.align	128
        .global         renderLinesPolar
        .type           renderLinesPolar,@function
        .size           renderLinesPolar,(.L_x_23 - renderLinesPolar)
        .other          renderLinesPolar,@"STO_CUDA_ENTRY STV_DEFAULT"
renderLinesPolar:
.text.renderLinesPolar:
[----:B------:R-:W0:Y:S01]  /*0000*/  LDC R1, c[0x0][0x37c] ;  /* 0x0000df00ff017b82 */ /* 0x000e220000000800 */
[----:B------:R-:W1:Y:S07]  /*0010*/  S2R R0, SR_TID.X ;  /* 0x0000000000007919 */ /* 0x000e6e0000002100 */
[----:B------:R-:W1:Y:S01]  /*0020*/  S2UR UR4, SR_CTAID.X ;  /* 0x00000000000479c3 */ /* 0x000e620000002500 */
[----:B------:R-:W2:Y:S01]  /*0030*/  LDCU UR5, c[0x0][0x388] ;  /* 0x00007100ff0577ac */ /* 0x000ea20008000800 */
[----:B0-----:R-:W-:-:S06]  /*0040*/  VIADD R1, R1, 0xffffffe0 ;  /* 0xffffffe001017836 */ /* 0x001fcc0000000000 */
[----:B------:R-:W1:Y:S02]  /*0050*/  LDC R5, c[0x0][0x370] ;  /* 0x0000dc00ff057b82 */ /* 0x000e640000000800 */
[----:B-1----:R-:W-:-:S05]  /*0060*/  IMAD R5, R5, UR4, R0 ;  /* 0x0000000405057c24 */ /* 0x002fca000f8e0200 */
[----:B--2---:R-:W-:-:S13]  /*0070*/  ISETP.GE.U32.AND P0, PT, R5, UR5, PT ;  /* 0x0000000505007c0c */ /* 0x004fda000bf06070 */
[----:B------:R-:W-:Y:S05]  /*0080*/  @P0 EXIT ;  /* 0x000000000000094d */ /* 0x000fea0003800000 */
[----:B------:R-:W0:Y:S01]  /*0090*/  LDC.64 R2, c[0x0][0x380] ;  /* 0x0000e000ff027b82 */ /* 0x000e220000000a00 */
[----:B------:R-:W1:Y:S01]  /*00a0*/  LDCU.64 UR6, c[0x0][0x358] ;  /* 0x00006b00ff0677ac */ /* 0x000e620008000a00 */
[----:B------:R-:W2:Y:S01]  /*00b0*/  LDCU.64 UR4, c[0x0][0x3a0] ;  /* 0x00007400ff0477ac */ /* 0x000ea20008000a00 */
[----:B0-----:R-:W-:-:S06]  /*00c0*/  IMAD.WIDE R2, R5, 0x4, R2 ;  /* 0x0000000405027825 */ /* 0x001fcc00078e0202 */
[----:B-1----:R-:W3:Y:S01]  /*00d0*/  LDG.E R2, desc[UR6][R2.64] ;  /* 0x0000000602027981 */ /* 0x002ee2000c1e1900 */
[----:B------:R-:W-:Y:S01]  /*00e0*/  BSSY.RECONVERGENT B0, `(.L_x_0) ;  /* 0x0000044000007945 */ /* 0x000fe20003800200 */
[----:B---3--:R-:W2:Y:S08]  /*00f0*/  I2F.U16 R9, R2.H1 ;  /* 0x1000000200097306 */ /* 0x008eb00000101000 */
[----:B------:R-:W0:Y:S01]  /*0100*/  I2F.U16 R8, R2 ;  /* 0x0000000200087306 */ /* 0x000e220000101000 */
[----:B--2---:R-:W-:-:S04]  /*0110*/  FMUL R9, R9, UR4 ;  /* 0x0000000409097c20 */ /* 0x004fc80008400000 */
[C---:B------:R-:W-:Y:S01]  /*0120*/  FMUL R4, R9.reuse, 0.63661974668502807617 ;  /* 0x3f22f98309047820 */ /* 0x040fe20000400000 */
[----:B------:R-:W-:-:S03]  /*0130*/  FSETP.GE.AND P0, PT, |R9|, 105615, PT ;  /* 0x47ce47800900780b */ /* 0x000fc60003f06200 */
[----:B------:R-:W1:Y:S01]  /*0140*/  F2I.NTZ R10, R4 ;  /* 0x00000004000a7305 */ /* 0x000e620000203100 */
[----:B0-----:R-:W-:Y:S01]  /*0150*/  FMUL R8, R8, UR5 ;  /* 0x0000000508087c20 */ /* 0x001fe20008400000 */
[----:B-1----:R-:W-:-:S05]  /*0160*/  I2FP.F32.S32 R0, R10 ;  /* 0x0000000a00007245 */ /* 0x002fca0000201400 */
[----:B------:R-:W-:-:S04]  /*0170*/  FFMA R5, R0, -1.5707962512969970703, R9 ;  /* 0xbfc90fda00057823 */ /* 0x000fc80000000009 */
[----:B------:R-:W-:-:S04]  /*0180*/  FFMA R5, R0, -7.5497894158615963534e-08, R5 ;  /* 0xb3a2216800057823 */ /* 0x000fc80000000005 */
[----:B------:R-:W-:Y:S01]  /*0190*/  FFMA R0, R0, -5.3903029534742383927e-15, R5 ;  /* 0xa7c234c500007823 */ /* 0x000fe20000000005 */
[----:B------:R-:W-:Y:S06]  /*01a0*/  @!P0 BRA `(.L_x_1) ;  /* 0x0000000000dc8947 */ /* 0x000fec0003800000 */
[----:B------:R-:W-:-:S13]  /*01b0*/  FSETP.NEU.AND P0, PT, |R9|, +INF , PT ;  /* 0x7f8000000900780b */ /* 0x000fda0003f0d200 */
[----:B------:R-:W-:Y:S01]  /*01c0*/  @!P0 FMUL R0, RZ, R9 ;  /* 0x00000009ff008220 */ /* 0x000fe20000400000 */
[----:B------:R-:W-:Y:S01]  /*01d0*/  @!P0 IMAD.MOV.U32 R10, RZ, RZ, RZ ;  /* 0x000000ffff0a8224 */ /* 0x000fe200078e00ff */
[----:B------:R-:W-:Y:S06]  /*01e0*/  @!P0 BRA `(.L_x_1) ;  /* 0x0000000000cc8947 */ /* 0x000fec0003800000 */
[----:B------:R-:W-:Y:S01]  /*01f0*/  IMAD.SHL.U32 R2, R9, 0x100, RZ ;  /* 0x0000010009027824 */ /* 0x000fe200078e00ff */
[----:B------:R-:W0:Y:S01]  /*0200*/  LDCU.64 UR8, c[0x4][URZ] ;  /* 0x01000000ff0877ac */ /* 0x000e220008000a00 */
[----:B------:R-:W-:Y:S02]  /*0210*/  IMAD.MOV.U32 R4, RZ, RZ, RZ ;  /* 0x000000ffff047224 */ /* 0x000fe400078e00ff */
[----:B------:R-:W-:Y:S01]  /*0220*/  IMAD.MOV.U32 R0, RZ, RZ, R1 ;  /* 0x000000ffff007224 */ /* 0x000fe200078e0001 */
[----:B------:R-:W-:Y:S01]  /*0230*/  LOP3.LUT R5, R2, 0x80000000, RZ, 0xfc, !PT ;  /* 0x8000000002057812 */ /* 0x000fe200078efcff */
[----:B------:R-:W-:Y:S01]  /*0240*/  UMOV UR5, URZ ;  /* 0x000000ff00057c82 */ /* 0x000fe20008000000 */
[----:B------:R-:W-:-:S05]  /*0250*/  UMOV UR4, URZ ;  /* 0x000000ff00047c82 */ /* 0x000fca0008000000 */
.L_x_2:
[----:B0-----:R-:W-:Y:S02]  /*0260*/  IMAD.U32 R6, RZ, RZ, UR8 ;  /* 0x00000008ff067e24 */ /* 0x001fe4000f8e00ff */
[----:B------:R-:W-:-:S05]  /*0270*/  IMAD.U32 R7, RZ, RZ, UR9 ;  /* 0x00000009ff077e24 */ /* 0x000fca000f8e00ff */
[----:B------:R-:W2:Y:S01]  /*0280*/  LDG.E.CONSTANT R2, desc[UR6][R6.64] ;  /* 0x0000000606027981 */ /* 0x000ea2000c1e9900 */
[----:B------:R-:W-:Y:S02]  /*0290*/  UIADD3 UR8, UP0, UPT, UR8, 0x4, URZ ;  /* 0x0000000408087890 */ /* 0x000fe4000ff1e0ff */
[----:B------:R-:W-:Y:S02]  /*02a0*/  UIADD3 UR4, UPT, UPT, UR4, 0x1, URZ ;  /* 0x0000000104047890 */ /* 0x000fe4000fffe0ff */
[----:B------:R-:W-:Y:S02]  /*02b0*/  UIADD3.X UR9, UPT, UPT, URZ, UR9, URZ, UP0, !UPT ;  /* 0x00000009ff097290 */ /* 0x000fe400087fe4ff */
[----:B------:R-:W-:Y:S01]  /*02c0*/  UISETP.NE.AND UP0, UPT, UR4, 0x6, UPT ;  /* 0x000000060400788c */ /* 0x000fe2000bf05270 */
[----:B--2---:R-:W-:-:S03]  /*02d0*/  IMAD.WIDE.U32 R2, R2, R5, RZ ;  /* 0x0000000502027225 */ /* 0x004fc600078e00ff */
[----:B------:R-:W-:-:S04]  /*02e0*/  IADD3 R11, P0, PT, R2, R4, RZ ;  /* 0x00000004020b7210 */ /* 0x000fc80007f1e0ff */
[----:B------:R-:W-:Y:S01]  /*02f0*/  IADD3.X R4, PT, PT, R3, UR5, RZ, P0, !PT ;  /* 0x0000000503047c10 */ /* 0x000fe200087fe4ff */
[----:B------:R0:W-:Y:S02]  /*0300*/  STL [R0], R11 ;  /* 0x0000000b00007387 */ /* 0x0001e40000100800 */
[----:B0-----:R-:W-:Y:S01]  /*0310*/  VIADD R0, R0, 0x4 ;  /* 0x0000000400007836 */ /* 0x001fe20000000000 */
[----:B------:R-:W-:Y:S06]  /*0320*/  BRA.U UP0, `(.L_x_2) ;  /* 0xfffffffd00cc7547 */ /* 0x000fec000b83ffff */
[----:B------:R-:W-:Y:S01]  /*0330*/  SHF.R.U32.HI R6, RZ, 0x17, R9 ;  /* 0x00000017ff067819 */ /* 0x000fe20000011609 */
[----:B------:R0:W-:Y:S03]  /*0340*/  STL [R1+0x18], R4 ;  /* 0x0000180401007387 */ /* 0x0001e60000100800 */
[C---:B------:R-:W-:Y:S02]  /*0350*/  LOP3.LUT R0, R6.reuse, 0xe0, RZ, 0xc0, !PT ;  /* 0x000000e006007812 */ /* 0x040fe400078ec0ff */
[----:B------:R-:W-:-:S03]  /*0360*/  LOP3.LUT P0, RZ, R6, 0x1f, RZ, 0xc0, !PT ;  /* 0x0000001f06ff7812 */ /* 0x000fc6000780c0ff */
[----:B------:R-:W-:-:S05]  /*0370*/  VIADD R0, R0, 0xffffff80 ;  /* 0xffffff8000007836 */ /* 0x000fca0000000000 */
[----:B------:R-:W-:-:S05]  /*0380*/  SHF.R.U32.HI R0, RZ, 0x5, R0 ;  /* 0x00000005ff007819 */ /* 0x000fca0000011600 */
[----:B------:R-:W-:-:S05]  /*0390*/  IMAD R10, R0, -0x4, R1 ;  /* 0xfffffffc000a7824 */ /* 0x000fca00078e0201 */
[----:B------:R-:W2:Y:S04]  /*03a0*/  LDL R3, [R10+0x18] ;  /* 0x000018000a037983 */ /* 0x000ea80000100800 */
[----:B------:R-:W2:Y:S04]  /*03b0*/  LDL R2, [R10+0x14] ;  /* 0x000014000a027983 */ /* 0x000ea80000100800 */
[----:B------:R-:W3:Y:S01]  /*03c0*/  @P0 LDL R5, [R10+0x10] ;  /* 0x000010000a050983 */ /* 0x000ee20000100800 */
[----:B------:R-:W-:Y:S01]  /*03d0*/  LOP3.LUT R0, R6, 0x1f, RZ, 0xc0, !PT ;  /* 0x0000001f06007812 */ /* 0x000fe200078ec0ff */
[----:B------:R-:W-:Y:S01]  /*03e0*/  UMOV UR4, 0x54442d19 ;  /* 0x54442d1900047882 */ /* 0x000fe20000000000 */
[----:B------:R-:W-:-:S02]  /*03f0*/  UMOV UR5, 0x3bf921fb ;  /* 0x3bf921fb00057882 */ /* 0x000fc40000000000 */
[-C--:B--2---:R-:W-:Y:S02]  /*0400*/  @P0 SHF.L.W.U32.HI R3, R2, R0.reuse, R3 ;  /* 0x0000000002030219 */ /* 0x084fe40000010e03 */
[----:B---3--:R-:W-:Y:S02]  /*0410*/  @P0 SHF.L.W.U32.HI R2, R5, R0, R2 ;  /* 0x0000000005020219 */ /* 0x008fe40000010e02 */
[----:B------:R-:W-:Y:S02]  /*0420*/  ISETP.GE.AND P0, PT, R9, RZ, PT ;  /* 0x000000ff0900720c */ /* 0x000fe40003f06270 */
[C---:B------:R-:W-:Y:S02]  /*0430*/  SHF.L.W.U32.HI R0, R2.reuse, 0x2, R3 ;  /* 0x0000000202007819 */ /* 0x040fe40000010e03 */
[----:B------:R-:W-:Y:S02]  /*0440*/  SHF.L.U32 R2, R2, 0x2, RZ ;  /* 0x0000000202027819 */ /* 0x000fe400000006ff */
[----:B------:R-:W-:-:S02]  /*0450*/  SHF.R.S32.HI R5, RZ, 0x1f, R0 ;  /* 0x0000001fff057819 */ /* 0x000fc40000011400 */
[----:B------:R-:W-:Y:S02]  /*0460*/  SHF.R.U32.HI R3, RZ, 0x1e, R3 ;  /* 0x0000001eff037819 */ /* 0x000fe40000011603 */
[C---:B------:R-:W-:Y:S02]  /*0470*/  LOP3.LUT R6, R5.reuse, R2, RZ, 0x3c, !PT ;  /* 0x0000000205067212 */ /* 0x040fe400078e3cff */
[----:B------:R-:W-:Y:S02]  /*0480*/  LOP3.LUT R7, R5, R0, RZ, 0x3c, !PT ;  /* 0x0000000005077212 */ /* 0x000fe400078e3cff */
[C---:B------:R-:W-:Y:S02]  /*0490*/  LEA.HI R10, R0.reuse, R3, RZ, 0x1 ;  /* 0x00000003000a7211 */ /* 0x040fe400078f08ff */
[----:B------:R-:W-:Y:S02]  /*04a0*/  LOP3.LUT R9, R0, R9, RZ, 0x3c, !PT ;  /* 0x0000000900097212 */ /* 0x000fe400078e3cff */
[----:B------:R-:W0:Y:S01]  /*04b0*/  I2F.F64.S64 R6, R6 ;  /* 0x0000000600067312 */ /* 0x000e220000301c00 */
[----:B------:R-:W-:Y:S01]  /*04c0*/  IMAD.MOV R0, RZ, RZ, -R10 ;  /* 0x000000ffff007224 */ /* 0x000fe200078e0a0a */
[----:B------:R-:W-:-:S03]  /*04d0*/  ISETP.GE.AND P1, PT, R9, RZ, PT ;  /* 0x000000ff0900720c */ /* 0x000fc60003f26270 */
[----:B------:R-:W-:Y:S01]  /*04e0*/  @!P0 IMAD.MOV.U32 R10, RZ, RZ, R0 ;  /* 0x000000ffff0a8224 */ /* 0x000fe200078e0000 */
[----:B0-----:R-:W-:-:S10]  /*04f0*/  DMUL R4, R6, UR4 ;  /* 0x0000000406047c28 */ /* 0x001fd40008000000 */
[----:B------:R-:W0:Y:S02]  /*0500*/  F2F.F32.F64 R4, R4 ;  /* 0x0000000400047310 */ /* 0x000e240000301000 */
[----:B0-----:R-:W-:-:S07]  /*0510*/  FSEL R0, -R4, R4, !P1 ;  /* 0x0000000404007208 */ /* 0x001fce0004800100 */
.L_x_1:
[----:B------:R-:W-:Y:S05]  /*0520*/  BSYNC.RECONVERGENT B0 ;  /* 0x0000000000007941 */ /* 0x000fea0003800200 */
.L_x_0:
[----:B------:R-:W-:Y:S02]  /*0530*/  IMAD.MOV.U32 R2, RZ, RZ, 0x37cbac00 ;  /* 0x37cbac00ff027424 */ /* 0x000fe400078e00ff */
[----:B------:R-:W-:Y:S01]  /*0540*/  FMUL R3, R0, R0 ;  /* 0x0000000000037220 */ /* 0x000fe20000400000 */
[----:B------:R-:W-:Y:S01]  /*0550*/  IMAD.MOV.U32 R4, RZ, RZ, 0x394d4153 ;  /* 0x394d4153ff047424 */ /* 0x000fe200078e00ff */
[----:B------:R-:W-:Y:S01]  /*0560*/  LOP3.LUT R6, R10, 0x1, RZ, 0xc0, !PT ;  /* 0x000000010a067812 */ /* 0x000fe200078ec0ff */
[----:B------:R-:W0:Y:S01]  /*0570*/  LDCU UR10, c[0x0][0x398] ;  /* 0x00007300ff0a77ac */ /* 0x000e220008000800 */
[C---:B------:R-:W-:Y:S01]  /*0580*/  FFMA R2, R3.reuse, R2, -0.0013887860113754868507 ;  /* 0xbab607ed03027423 */ /* 0x040fe20000000002 */
[C---:B------:R-:W-:Y:S01]  /*0590*/  FFMA R4, R3.reuse, -R4, 0.0083327032625675201416 ;  /* 0x3c0885e403047423 */ /* 0x040fe20000000804 */
[C---:B------:R-:W-:Y:S01]  /*05a0*/  FFMA R5, R3.reuse, R0, RZ ;  /* 0x0000000003057223 */ /* 0x040fe200000000ff */
[----:B------:R-:W-:Y:S01]  /*05b0*/  ISETP.NE.U32.AND P0, PT, R6, 0x1, PT ;  /* 0x000000010600780c */ /* 0x000fe20003f05070 */
[C---:B------:R-:W-:Y:S01]  /*05c0*/  FFMA R2, R3.reuse, R2, 0.041666727513074874878 ;  /* 0x3d2aaabb03027423 */ /* 0x040fe20000000002 */
[C---:B------:R-:W-:Y:S01]  /*05d0*/  FFMA R4, R3.reuse, R4, -0.16666662693023681641 ;  /* 0xbe2aaaa803047423 */ /* 0x040fe20000000004 */
[C---:B------:R-:W-:Y:S01]  /*05e0*/  LOP3.LUT P1, RZ, R10.reuse, 0x2, RZ, 0xc0, !PT ;  /* 0x000000020aff7812 */ /* 0x040fe2000782c0ff */
[----:B------:R-:W1:Y:S01]  /*05f0*/  LDCU UR5, c[0x0][0x39c] ;  /* 0x00007380ff0577ac */ /* 0x000e620008000800 */
[----:B------:R-:W-:Y:S01]  /*0600*/  FFMA R2, R3, R2, -0.4999999701976776123 ;  /* 0xbeffffff03027423 */ /* 0x000fe20000000002 */
[----:B------:R-:W-:Y:S01]  /*0610*/  FFMA R5, R5, R4, R0 ;  /* 0x0000000405057223 */ /* 0x000fe20000000000 */
[----:B------:R-:W-:Y:S01]  /*0620*/  VIADD R0, R10, 0x1 ;  /* 0x000000010a007836 */ /* 0x000fe20000000000 */
[----:B------:R-:W2:Y:S01]  /*0630*/  LDCU.64 UR8, c[0x0][0x390] ;  /* 0x00007200ff0877ac */ /* 0x000ea20008000a00 */
[----:B------:R-:W-:-:S03]  /*0640*/  FFMA R2, R3, R2, 1 ;  /* 0x3f80000003027423 */ /* 0x000fc60000000002 */
[----:B------:R-:W-:Y:S02]  /*0650*/  LOP3.LUT P2, RZ, R0, 0x2, RZ, 0xc0, !PT ;  /* 0x0000000200ff7812 */ /* 0x000fe4000784c0ff */
[----:B------:R-:W-:Y:S02]  /*0660*/  FSEL R3, R2, R5, !P0 ;  /* 0x0000000502037208 */ /* 0x000fe40004000000 */
[----:B------:R-:W-:Y:S02]  /*0670*/  FSEL R5, R5, R2, !P0 ;  /* 0x0000000205057208 */ /* 0x000fe40004000000 */
[----:B------:R-:W-:Y:S02]  /*0680*/  FSETP.NEU.AND P3, PT, R3, RZ, PT ;  /* 0x000000ff0300720b */ /* 0x000fe40003f6d000 */
[----:B------:R-:W-:Y:S02]  /*0690*/  FSEL R5, R5, -R5, !P2 ;  /* 0x8000000505057208 */ /* 0x000fe40005000000 */
[----:B------:R-:W-:-:S09]  /*06a0*/  FSEL R3, R3, -R3, !P1 ;  /* 0x8000000303037208 */ /* 0x000fd20004800000 */
[----:B012---:R-:W-:Y:S05]  /*06b0*/  @P3 BRA `(.L_x_3) ;  /* 0x0000000000943947 */ /* 0x007fea0003800000 */
[----:B------:R-:W0:Y:S02]  /*06c0*/  LDCU UR4, c[0x0][0x398] ;  /* 0x00007300ff0477ac */ /* 0x000e240008000800 */
[----:B0-----:R-:W-:-:S13]  /*06d0*/  ISETP.NE.AND P0, PT, RZ, UR4, PT ;  /* 0x00000004ff007c0c */ /* 0x001fda000bf05270 */
[----:B------:R-:W-:Y:S05]  /*06e0*/  @!P0 EXIT ;  /* 0x000000000000894d */ /* 0x000fea0003800000 */
[----:B------:R-:W-:-:S07]  /*06f0*/  IMAD.MOV.U32 R2, RZ, RZ, RZ ;  /* 0x000000ffff027224 */ /* 0x000fce00078e00ff */
.L_x_6:
[----:B0-----:R-:W0:Y:S01]  /*0700*/  MUFU.RCP R4, R3 ;  /* 0x0000000300047308 */ /* 0x001e220000001000 */
[----:B------:R-:W-:Y:S01]  /*0710*/  I2FP.F32.U32 R0, R2 ;  /* 0x0000000200007245 */ /* 0x000fe20000201000 */
[----:B------:R-:W-:Y:S04]  /*0720*/  BSSY.RECONVERGENT B0, `(.L_x_4) ;  /* 0x000000c000007945 */ /* 0x000fe80003800200 */
[----:B------:R-:W-:-:S04]  /*0730*/  FFMA R0, R5, R0, R8 ;  /* 0x0000000005007223 */ /* 0x000fc80000000008 */
[----:B------:R-:W1:Y:S01]  /*0740*/  FCHK P0, R0, R3 ;  /* 0x0000000300007302 */ /* 0x000e620000000000 */
[----:B0-----:R-:W-:-:S04]  /*0750*/  FFMA R7, -R3, R4, 1 ;  /* 0x3f80000003077423 */ /* 0x001fc80000000104 */
[----:B------:R-:W-:-:S04]  /*0760*/  FFMA R7, R4, R7, R4 ;  /* 0x0000000704077223 */ /* 0x000fc80000000004 */
[----:B------:R-:W-:-:S04]  /*0770*/  FFMA R4, R0, R7, RZ ;  /* 0x0000000700047223 */ /* 0x000fc800000000ff */
[----:B------:R-:W-:-:S04]  /*0780*/  FFMA R6, -R3, R4, R0 ;  /* 0x0000000403067223 */ /* 0x000fc80000000100 */
[----:B------:R-:W-:Y:S01]  /*0790*/  FFMA R4, R7, R6, R4 ;  /* 0x0000000607047223 */ /* 0x000fe20000000004 */
[----:B-1----:R-:W-:Y:S06]  /*07a0*/  @!P0 BRA `(.L_x_5) ;  /* 0x00000000000c8947 */ /* 0x002fec0003800000 */
[----:B------:R-:W-:-:S07]  /*07b0*/  MOV R4, 0x7d0 ;  /* 0x000007d000047802 */ /* 0x000fce0000000f00 */
[----:B------:R-:W-:Y:S05]  /*07c0*/  CALL.REL.NOINC `($__internal_0_$__cuda_sm3x_div_rn_noftz_f32_slowpath) ;  /* 0x00000008000c7944 */ /* 0x000fea0003c00000 */
[----:B------:R-:W-:-:S07]  /*07d0*/  IMAD.MOV.U32 R4, RZ, RZ, R0 ;  /* 0x000000ffff047224 */ /* 0x000fce00078e0000 */
.L_x_5:
[----:B------:R-:W-:Y:S05]  /*07e0*/  BSYNC.RECONVERGENT B0 ;  /* 0x0000000000007941 */ /* 0x000fea0003800200 */
.L_x_4:
[----:B------:R-:W-:-:S05]  /*07f0*/  IMAD.MOV.U32 R7, RZ, RZ, 0x3f000000 ;  /* 0x3f000000ff077424 */ /* 0x000fca00078e00ff */
[----:B------:R-:W-:-:S05]  /*0800*/  LOP3.LUT R7, R7, 0x80000000, R4, 0xb8, !PT ;  /* 0x8000000007077812 */ /* 0x000fca00078eb804 */
[----:B------:R-:W-:-:S06]  /*0810*/  FADD.RZ R4, R7, R4 ;  /* 0x0000000407047221 */ /* 0x000fcc000000c000 */
[----:B------:R-:W0:Y:S08]  /*0820*/  FRND.TRUNC R4, R4 ;  /* 0x0000000400047307 */ /* 0x000e30000020d000 */
[----:B0-----:R-:W0:Y:S02]  /*0830*/  F2F.F64.F32 R6, R4 ;  /* 0x0000000400067310 */ /* 0x001e240000201800 */
[----:B0-----:R-:W-:-:S10]  /*0840*/  DADD R6, RZ, R6 ;  /* 0x00000000ff067229 */ /* 0x001fd40000000006 */
[----:B------:R-:W0:Y:S02]  /*0850*/  F2I.U32.F64.TRUNC R7, R6 ;  /* 0x0000000600077311 */ /* 0x000e24000030d000 */
[----:B0-----:R-:W-:-:S13]  /*0860*/  ISETP.GE.U32.AND P0, PT, R7, UR5, PT ;  /* 0x0000000507007c0c */ /* 0x001fda000bf06070 */
[----:B------:R-:W-:Y:S05]  /*0870*/  @P0 EXIT ;  /* 0x000000000000094d */ /* 0x000fea0003800000 */
[----:B------:R-:W-:Y:S01]  /*0880*/  IMAD R6, R7, UR10, R2 ;  /* 0x0000000a07067c24 */ /* 0x000fe2000f8e0202 */
[----:B------:R-:W-:Y:S01]  /*0890*/  MOV R0, 0xff ;  /* 0x000000ff00007802 */ /* 0x000fe20000000f00 */
[----:B------:R-:W-:-:S03]  /*08a0*/  VIADD R2, R2, 0x1 ;  /* 0x0000000102027836 */ /* 0x000fc60000000000 */
[----:B------:R-:W-:-:S05]  /*08b0*/  IADD3 R6, P0, PT, R6, UR8, RZ ;  /* 0x0000000806067c10 */ /* 0x000fca000ff1e0ff */
[----:B------:R-:W-:Y:S01]  /*08c0*/  IMAD.X R7, RZ, RZ, UR9, P0 ;  /* 0x00000009ff077e24 */ /* 0x000fe200080e06ff */
[----:B------:R-:W-:-:S04]  /*08d0*/  ISETP.NE.AND P0, PT, R2, UR10, PT ;  /* 0x0000000a02007c0c */ /* 0x000fc8000bf05270 */
[----:B------:R0:W-:Y:S09]  /*08e0*/  STG.E.U8 desc[UR6][R6.64], R0 ;  /* 0x0000000006007986 */ /* 0x0001f2000c101106 */
[----:B------:R-:W-:Y:S05]  /*08f0*/  @!P0 EXIT ;  /* 0x000000000000894d */ /* 0x000fea0003800000 */
[----:B------:R-:W-:Y:S05]  /*0900*/  BRA `(.L_x_6) ;  /* 0xfffffffc007c7947 */ /* 0x000fea000383ffff */
.L_x_3:
[----:B------:R-:W0:Y:S01]  /*0910*/  LDC R0, c[0x0][0x39c] ;  /* 0x0000e700ff007b82 */ /* 0x000e220000000800 */
[----:B------:R-:W-:Y:S01]  /*0920*/  IMAD.MOV.U32 R3, RZ, RZ, 0x3f000000 ;  /* 0x3f000000ff037424 */ /* 0x000fe200078e00ff */
[----:B0-----:R-:W-:-:S13]  /*0930*/  ISETP.NE.AND P0, PT, R0, RZ, PT ;  /* 0x000000ff0000720c */ /* 0x001fda0003f05270 */
[----:B------:R-:W-:Y:S05]  /*0940*/  @!P0 EXIT ;  /* 0x000000000000894d */ /* 0x000fea0003800000 */
[----:B------:R-:W-:Y:S02]  /*0950*/  LOP3.LUT R3, R3, 0x80000000, R8, 0xb8, !PT ;  /* 0x8000000003037812 */ /* 0x000fe400078eb808 */
[C---:B------:R-:W-:Y:S02]  /*0960*/  ISETP.GE.U32.AND P1, PT, R0.reuse, 0x8, PT ;  /* 0x000000080000780c */ /* 0x040fe40003f26070 */
[----:B------:R-:W-:Y:S01]  /*0970*/  LOP3.LUT R13, R0, 0x7, RZ, 0xc0, !PT ;  /* 0x00000007000d7812 */ /* 0x000fe200078ec0ff */
[----:B------:R-:W-:Y:S01]  /*0980*/  FADD.RZ R2, R8, R3 ;  /* 0x0000000308027221 */ /* 0x000fe2000000c000 */
[----:B------:R-:W-:Y:S02]  /*0990*/  IMAD.MOV.U32 R3, RZ, RZ, RZ ;  /* 0x000000ffff037224 */ /* 0x000fe400078e00ff */
[----:B------:R-:W-:-:S03]  /*09a0*/  ISETP.NE.AND P0, PT, R13, RZ, PT ;  /* 0x000000ff0d00720c */ /* 0x000fc60003f05270 */
[----:B------:R-:W0:Y:S04]  /*09b0*/  F2I.U32.TRUNC.NTZ R2, R2 ;  /* 0x0000000200027305 */ /* 0x000e28000020f000 */
[----:B------:R-:W-:Y:S06]  /*09c0*/  @!P1 BRA `(.L_x_7) ;  /* 0x0000000000c09947 */ /* 0x000fec0003800000 */
[----:B------:R-:W1:Y:S01]  /*09d0*/  LDC R5, c[0x0][0x398] ;  /* 0x0000e600ff057b82 */ /* 0x000e620000000800 */
[----:B------:R-:W-:Y:S01]  /*09e0*/  LOP3.LUT R3, R0, 0xfffffff8, RZ, 0xc0, !PT ;  /* 0xfffffff800037812 */ /* 0x000fe200078ec0ff */
[--C-:B0-----:R-:W-:Y:S01]  /*09f0*/  IMAD.MOV.U32 R4, RZ, RZ, R2.reuse ;  /* 0x000000ffff047224 */ /* 0x101fe200078e0002 */
[----:B------:R-:W0:Y:S03]  /*0a00*/  LDCU.64 UR12, c[0x0][0x390] ;  /* 0x00007200ff0c77ac */ /* 0x000e260008000a00 */
[----:B------:R-:W-:Y:S02]  /*0a10*/  IMAD.MOV R9, RZ, RZ, -R3 ;  /* 0x000000ffff097224 */ /* 0x000fe400078e0a03 */
[----:B-1----:R-:W-:Y:S01]  /*0a20*/  IMAD.IADD R6, R2, 0x1, R5 ;  /* 0x0000000102067824 */ /* 0x002fe200078e0205 */
[C---:B------:R-:W-:Y:S01]  /*0a30*/  LEA R8, R5.reuse, R2, 0x1 ;  /* 0x0000000205087211 */ /* 0x040fe200078e08ff */
[----:B------:R-:W-:-:S02]  /*0a40*/  IMAD R10, R5, 0x3, R2 ;  /* 0x00000003050a7824 */ /* 0x000fc400078e0202 */
[C-C-:B------:R-:W-:Y:S02]  /*0a50*/  IMAD R12, R5.reuse, 0x4, R2.reuse ;  /* 0x00000004050c7824 */ /* 0x140fe400078e0202 */
[C-C-:B------:R-:W-:Y:S02]  /*0a60*/  IMAD R24, R5.reuse, 0x5, R2.reuse ;  /* 0x0000000505187824 */ /* 0x140fe400078e0202 */
[C-C-:B------:R-:W-:Y:S02]  /*0a70*/  IMAD R26, R5.reuse, 0x6, R2.reuse ;  /* 0x00000006051a7824 */ /* 0x140fe400078e0202 */
[----:B0-----:R-:W-:-:S07]  /*0a80*/  IMAD R7, R5, 0x7, R2 ;  /* 0x0000000705077824 */ /* 0x001fce00078e0202 */
.L_x_8:
[----:B--2---:R-:W-:Y:S01]  /*0a90*/  IADD3 R18, P1, PT, R4, UR12, RZ ;  /* 0x0000000c04127c10 */ /* 0x004fe2000ff3e0ff */
[----:B------:R-:W-:Y:S01]  /*0aa0*/  IMAD.MOV.U32 R11, RZ, RZ, 0xff ;  /* 0x000000ffff0b7424 */ /* 0x000fe200078e00ff */
[----:B------:R-:W-:Y:S01]  /*0ab0*/  IADD3 R22, P2, PT, R6, UR12, RZ ;  /* 0x0000000c06167c10 */ /* 0x000fe2000ff5e0ff */
[----:B------:R-:W-:Y:S01]  /*0ac0*/  VIADD R9, R9, 0x8 ;  /* 0x0000000809097836 */ /* 0x000fe20000000000 */
[----:B------:R-:W-:Y:S01]  /*0ad0*/  IADD3 R20, P3, PT, R26, UR12, RZ ;  /* 0x0000000c1a147c10 */ /* 0x000fe2000ff7e0ff */
[----:B------:R-:W-:Y:S01]  /*0ae0*/  IMAD.X R19, RZ, RZ, UR13, P1 ;  /* 0x0000000dff137e24 */ /* 0x000fe200088e06ff */
[----:B------:R-:W-:Y:S01]  /*0af0*/  IADD3 R28, P1, PT, R8, UR12, RZ ;  /* 0x0000000c081c7c10 */ /* 0x000fe2000ff3e0ff */
[----:B------:R-:W-:Y:S01]  /*0b00*/  IMAD.X R23, RZ, RZ, UR13, P2 ;  /* 0x0000000dff177e24 */ /* 0x000fe200090e06ff */
[----:B------:R-:W-:Y:S01]  /*0b10*/  IADD3 R14, P2, PT, R10, UR12, RZ ;  /* 0x0000000c0a0e7c10 */ /* 0x000fe2000ff5e0ff */
[----:B------:R-:W-:Y:S01]  /*0b20*/  IMAD.X R21, RZ, RZ, UR13, P3 ;  /* 0x0000000dff157e24 */ /* 0x000fe200098e06ff */
[----:B------:R0:W-:Y:S01]  /*0b30*/  STG.E.U8 desc[UR6][R18.64], R11 ;  /* 0x0000000b12007986 */ /* 0x0001e2000c101106 */
[----:B------:R-:W-:Y:S01]  /*0b40*/  IMAD.X R29, RZ, RZ, UR13, P1 ;  /* 0x0000000dff1d7e24 */ /* 0x000fe200088e06ff */
[----:B------:R-:W-:Y:S01]  /*0b50*/  IADD3 R16, P1, PT, R12, UR12, RZ ;  /* 0x0000000c0c107c10 */ /* 0x000fe2000ff3e0ff */
[----:B------:R-:W-:Y:S01]  /*0b60*/  IMAD.X R15, RZ, RZ, UR13, P2 ;  /* 0x0000000dff0f7e24 */ /* 0x000fe200090e06ff */
[----:B------:R1:W-:Y:S01]  /*0b70*/  STG.E.U8 desc[UR6][R22.64], R11 ;  /* 0x0000000b16007986 */ /* 0x0003e2000c101106 */
[----:B------:R-:W-:-:S02]  /*0b80*/  IMAD R6, R5, 0x8, R6 ;  /* 0x0000000805067824 */ /* 0x000fc400078e0206 */
[----:B------:R-:W-:Y:S01]  /*0b90*/  IMAD.X R17, RZ, RZ, UR13, P1 ;  /* 0x0000000dff117e24 */ /* 0x000fe200088e06ff */
[----:B------:R2:W-:Y:S01]  /*0ba0*/  STG.E.U8 desc[UR6][R28.64], R11 ;  /* 0x0000000b1c007986 */ /* 0x0005e2000c101106 */
[----:B------:R-:W-:Y:S01]  /*0bb0*/  ISETP.NE.AND P1, PT, R9, RZ, PT ;  /* 0x000000ff0900720c */ /* 0x000fe20003f25270 */
[C---:B------:R-:W-:Y:S01]  /*0bc0*/  IMAD R8, R5.reuse, 0x8, R8 ;  /* 0x0000000805087824 */ /* 0x040fe200078e0208 */
[----:B0-----:R-:W-:Y:S01]  /*0bd0*/  IADD3 R18, P2, PT, R24, UR12, RZ ;  /* 0x0000000c18127c10 */ /* 0x001fe2000ff5e0ff */
[----:B------:R2:W-:Y:S01]  /*0be0*/  STG.E.U8 desc[UR6][R14.64], R11 ;  /* 0x0000000b0e007986 */ /* 0x0005e2000c101106 */
[C---:B------:R-:W-:Y:S01]  /*0bf0*/  IMAD R10, R5.reuse, 0x8, R10 ;  /* 0x00000008050a7824 */ /* 0x040fe200078e020a */
[C---:B------:R-:W-:Y:S01]  /*0c00*/  LEA R24, R5.reuse, R24, 0x3 ;  /* 0x0000001805187211 */ /* 0x040fe200078e18ff */
[----:B------:R-:W-:Y:S01]  /*0c10*/  IMAD R12, R5, 0x8, R12 ;  /* 0x00000008050c7824 */ /* 0x000fe200078e020c */
[----:B-1----:R-:W-:Y:S01]  /*0c20*/  IADD3 R22, P4, PT, R7, UR12, RZ ;  /* 0x0000000c07167c10 */ /* 0x002fe2000ff9e0ff */
[----:B------:R2:W-:Y:S01]  /*0c30*/  STG.E.U8 desc[UR6][R16.64], R11 ;  /* 0x0000000b10007986 */ /* 0x0005e2000c101106 */
[----:B------:R-:W-:Y:S01]  /*0c40*/  IADD3.X R19, PT, PT, RZ, UR13, RZ, P2, !PT ;  /* 0x0000000dff137c10 */ /* 0x000fe200097fe4ff */
[----:B------:R-:W-:-:S02]  /*0c50*/  IMAD R26, R5, 0x8, R26 ;  /* 0x00000008051a7824 */ /* 0x000fc400078e021a */
[----:B------:R-:W-:Y:S02]  /*0c60*/  IMAD.X R23, RZ, RZ, UR13, P4 ;  /* 0x0000000dff177e24 */ /* 0x000fe4000a0e06ff */
[----:B------:R2:W-:Y:S01]  /*0c70*/  STG.E.U8 desc[UR6][R18.64], R11 ;  /* 0x0000000b12007986 */ /* 0x0005e2000c101106 */
[C---:B------:R-:W-:Y:S02]  /*0c80*/  IMAD R7, R5.reuse, 0x8, R7 ;  /* 0x0000000805077824 */ /* 0x040fe400078e0207 */
[----:B------:R-:W-:Y:S01]  /*0c90*/  IMAD R4, R5, 0x8, R4 ;  /* 0x0000000805047824 */ /* 0x000fe200078e0204 */
[----:B------:R2:W-:Y:S04]  /*0ca0*/  STG.E.U8 desc[UR6][R20.64], R11 ;  /* 0x0000000b14007986 */ /* 0x0005e8000c101106 */
[----:B------:R2:W-:Y:S01]  /*0cb0*/  STG.E.U8 desc[UR6][R22.64], R11 ;  /* 0x0000000b16007986 */ /* 0x0005e2000c101106 */
[----:B------:R-:W-:Y:S05]  /*0cc0*/  @P1 BRA `(.L_x_8) ;  /* 0xfffffffc00701947 */ /* 0x000fea000383ffff */
.L_x_7:
[----:B------:R-:W-:Y:S05]  /*0cd0*/  @!P0 EXIT ;  /* 0x000000000000894d */ /* 0x000fea0003800000 */
[----:B------:R-:W-:Y:S02]  /*0ce0*/  ISETP.GE.U32.AND P1, PT, R13, 0x4, PT ;  /* 0x000000040d00780c */ /* 0x000fe40003f26070 */
[----:B--2---:R-:W-:-:S04]  /*0cf0*/  LOP3.LUT R14, R0, 0x3, RZ, 0xc0, !PT ;  /* 0x00000003000e7812 */ /* 0x004fc800078ec0ff */
[----:B------:R-:W-:-:S07]  /*0d00*/  ISETP.NE.AND P0, PT, R14, RZ, PT ;  /* 0x000000ff0e00720c */ /* 0x000fce0003f05270 */
[----:B------:R-:W-:Y:S06]  /*0d10*/  @!P1 BRA `(.L_x_9) ;  /* 0x0000000000509947 */ /* 0x000fec0003800000 */
[----:B------:R-:W0:Y:S01]  /*0d20*/  LDCU UR4, c[0x0][0x398] ;  /* 0x00007300ff0477ac */ /* 0x000e220008000800 */
[----:B------:R-:W-:Y:S01]  /*0d30*/  IMAD.MOV.U32 R12, RZ, RZ, 0xff ;  /* 0x000000ffff0c7424 */ /* 0x000fe200078e00ff */
[----:B------:R-:W1:Y:S01]  /*0d40*/  LDCU.64 UR12, c[0x0][0x390] ;  /* 0x00007200ff0c77ac */ /* 0x000e620008000a00 */
[C---:B0-----:R-:W-:Y:S02]  /*0d50*/  IMAD R4, R3.reuse, UR4, R2 ;  /* 0x0000000403047c24 */ /* 0x041fe4000f8e0202 */
[----:B------:R-:W-:Y:S02]  /*0d60*/  VIADD R3, R3, 0x4 ;  /* 0x0000000403037836 */ /* 0x000fe40000000000 */
[C---:B------:R-:W-:Y:S01]  /*0d70*/  VIADD R6, R4.reuse, UR4 ;  /* 0x0000000404067c36 */ /* 0x040fe20008000000 */
[----:B-1----:R-:W-:-:S03]  /*0d80*/  IADD3 R4, P1, PT, R4, UR12, RZ ;  /* 0x0000000c04047c10 */ /* 0x002fc6000ff3e0ff */
[C---:B------:R-:W-:Y:S01]  /*0d90*/  VIADD R8, R6.reuse, UR4 ;  /* 0x0000000406087c36 */ /* 0x040fe20008000000 */
[----:B------:R-:W-:Y:S01]  /*0da0*/  IADD3 R6, P2, PT, R6, UR12, RZ ;  /* 0x0000000c06067c10 */ /* 0x000fe2000ff5e0ff */
[----:B------:R-:W-:-:S03]  /*0db0*/  IMAD.X R5, RZ, RZ, UR13, P1 ;  /* 0x0000000dff057e24 */ /* 0x000fc600088e06ff */
[C---:B------:R-:W-:Y:S01]  /*0dc0*/  IADD3 R10, PT, PT, R8.reuse, UR4, RZ ;  /* 0x00000004080a7c10 */ /* 0x040fe2000fffe0ff */
[----:B------:R-:W-:Y:S01]  /*0dd0*/  IMAD.X R7, RZ, RZ, UR13, P2 ;  /* 0x0000000dff077e24 */ /* 0x000fe200090e06ff */
[----:B------:R-:W-:Y:S01]  /*0de0*/  IADD3 R8, P1, PT, R8, UR12, RZ ;  /* 0x0000000c08087c10 */ /* 0x000fe2000ff3e0ff */
[----:B------:R1:W-:Y:S01]  /*0df0*/  STG.E.U8 desc[UR6][R4.64], R12 ;  /* 0x0000000c04007986 */ /* 0x0003e2000c101106 */
[----:B------:R-:W-:-:S03]  /*0e00*/  IADD3 R10, P2, PT, R10, UR12, RZ ;  /* 0x0000000c0a0a7c10 */ /* 0x000fc6000ff5e0ff */
[----:B------:R-:W-:Y:S01]  /*0e10*/  IMAD.X R9, RZ, RZ, UR13, P1 ;  /* 0x0000000dff097e24 */ /* 0x000fe200088e06ff */
[----:B------:R1:W-:Y:S01]  /*0e20*/  STG.E.U8 desc[UR6][R6.64], R12 ;  /* 0x0000000c06007986 */ /* 0x0003e2000c101106 */
[----:B------:R-:W-:-:S03]  /*0e30*/  IMAD.X R11, RZ, RZ, UR13, P2 ;  /* 0x0000000dff0b7e24 */ /* 0x000fc600090e06ff */
[----:B------:R1:W-:Y:S04]  /*0e40*/  STG.E.U8 desc[UR6][R8.64], R12 ;  /* 0x0000000c08007986 */ /* 0x0003e8000c101106 */
[----:B------:R1:W-:Y:S02]  /*0e50*/  STG.E.U8 desc[UR6][R10.64], R12 ;  /* 0x0000000c0a007986 */ /* 0x0003e4000c101106 */
.L_x_9:
[----:B------:R-:W-:Y:S05]  /*0e60*/  @!P0 EXIT ;  /* 0x000000000000894d */ /* 0x000fea0003800000 */
[----:B------:R-:W-:Y:S02]  /*0e70*/  ISETP.NE.AND P0, PT, R14, 0x1, PT ;  /* 0x000000010e00780c */ /* 0x000fe40003f05270 */
[----:B------:R-:W-:-:S04]  /*0e80*/  LOP3.LUT R0, R0, 0x1, RZ, 0xc0, !PT ;  /* 0x0000000100007812 */ /* 0x000fc800078ec0ff */
[----:B------:R-:W-:-:S07]  /*0e90*/  ISETP.NE.U32.AND P1, PT, R0, 0x1, PT ;  /* 0x000000010000780c */ /* 0x000fce0003f25070 */
[----:B------:R-:W-:Y:S06]  /*0ea0*/  @!P0 BRA `(.L_x_10) ;  /* 0x0000000000308947 */ /* 0x000fec0003800000 */
[----:B------:R-:W0:Y:S01]  /*0eb0*/  LDCU UR4, c[0x0][0x398] ;  /* 0x00007300ff0477ac */ /* 0x000e220008000800 */
[----:B------:R-:W-:Y:S01]  /*0ec0*/  IMAD.MOV.U32 R0, RZ, RZ, 0xff ;  /* 0x000000ffff007424 */ /* 0x000fe200078e00ff */
[----:B------:R-:W2:Y:S01]  /*0ed0*/  LDCU.64 UR12, c[0x0][0x390] ;  /* 0x00007200ff0c77ac */ /* 0x000ea20008000a00 */
[C---:B01----:R-:W-:Y:S02]  /*0ee0*/  IMAD R4, R3.reuse, UR4, R2 ;  /* 0x0000000403047c24 */ /* 0x043fe4000f8e0202 */
[----:B------:R-:W-:Y:S02]  /*0ef0*/  VIADD R3, R3, 0x2 ;  /* 0x0000000203037836 */ /* 0x000fe40000000000 */
[C---:B------:R-:W-:Y:S01]  /*0f00*/  VIADD R6, R4.reuse, UR4 ;  /* 0x0000000404067c36 */ /* 0x040fe20008000000 */
[----:B--2---:R-:W-:-:S04]  /*0f10*/  IADD3 R4, P0, PT, R4, UR12, RZ ;  /* 0x0000000c04047c10 */ /* 0x004fc8000ff1e0ff */
[----:B------:R-:W-:Y:S01]  /*0f20*/  IADD3 R6, P2, PT, R6, UR12, RZ ;  /* 0x0000000c06067c10 */ /* 0x000fe2000ff5e0ff */
[----:B------:R-:W-:-:S03]  /*0f30*/  IMAD.X R5, RZ, RZ, UR13, P0 ;  /* 0x0000000dff057e24 */ /* 0x000fc600080e06ff */
[----:B------:R-:W-:Y:S02]  /*0f40*/  IADD3.X R7, PT, PT, RZ, UR13, RZ, P2, !PT ;  /* 0x0000000dff077c10 */ /* 0x000fe400097fe4ff */
[----:B------:R2:W-:Y:S04]  /*0f50*/  STG.E.U8 desc[UR6][R4.64], R0 ;  /* 0x0000000004007986 */ /* 0x0005e8000c101106 */
[----:B------:R2:W-:Y:S03]  /*0f60*/  STG.E.U8 desc[UR6][R6.64], R0 ;  /* 0x0000000006007986 */ /* 0x0005e6000c101106 */
.L_x_10:
[----:B------:R-:W-:Y:S05]  /*0f70*/  @P1 EXIT ;  /* 0x000000000000194d */ /* 0x000fea0003800000 */
[----:B------:R-:W0:Y:S01]  /*0f80*/  LDCU UR4, c[0x0][0x398] ;  /* 0x00007300ff0477ac */ /* 0x000e220008000800 */
[----:B--2---:R-:W-:Y:S01]  /*0f90*/  IMAD.MOV.U32 R0, RZ, RZ, 0xff ;  /* 0x000000ffff007424 */ /* 0x004fe200078e00ff */
[----:B------:R-:W2:Y:S01]  /*0fa0*/  LDCU.64 UR12, c[0x0][0x390] ;  /* 0x00007200ff0c77ac */ /* 0x000ea20008000a00 */
[----:B0-----:R-:W-:-:S05]  /*0fb0*/  IMAD R2, R3, UR4, R2 ;  /* 0x0000000403027c24 */ /* 0x001fca000f8e0202 */
[----:B--2---:R-:W-:-:S05]  /*0fc0*/  IADD3 R2, P0, PT, R2, UR12, RZ ;  /* 0x0000000c02027c10 */ /* 0x004fca000ff1e0ff */
[----:B------:R-:W-:-:S05]  /*0fd0*/  IMAD.X R3, RZ, RZ, UR13, P0 ;  /* 0x0000000dff037e24 */ /* 0x000fca00080e06ff */
[----:B------:R-:W-:Y:S01]  /*0fe0*/  STG.E.U8 desc[UR6][R2.64], R0 ;  /* 0x0000000002007986 */ /* 0x000fe2000c101106 */
[----:B------:R-:W-:Y:S05]  /*0ff0*/  EXIT ;  /* 0x000000000000794d */ /* 0x000fea0003800000 */
        .weak           $__internal_0_$__cuda_sm3x_div_rn_noftz_f32_slowpath
        .type           $__internal_0_$__cuda_sm3x_div_rn_noftz_f32_slowpath,@function
        .size           $__internal_0_$__cuda_sm3x_div_rn_noftz_f32_slowpath,(.L_x_23 - $__internal_0_$__cuda_sm3x_div_rn_noftz_f32_slowpath)
$__internal_0_$__cuda_sm3x_div_rn_noftz_f32_slowpath:
[--C-:B------:R-:W-:Y:S01]  /*1000*/  SHF.R.U32.HI R7, RZ, 0x17, R3.reuse ;  /* 0x00000017ff077819 */ /* 0x100fe20000011603 */
[----:B------:R-:W-:Y:S01]  /*1010*/  BSSY.RECONVERGENT B1, `(.L_x_11) ;  /* 0x0000064000017945 */ /* 0x000fe20003800200 */
[--C-:B------:R-:W-:Y:S01]  /*1020*/  SHF.R.U32.HI R6, RZ, 0x17, R0.reuse ;  /* 0x00000017ff067819 */ /* 0x100fe20000011600 */
[----:B------:R-:W-:Y:S01]  /*1030*/  IMAD.MOV.U32 R10, RZ, RZ, R3 ;  /* 0x000000ffff0a7224 */ /* 0x000fe200078e0003 */
[----:B------:R-:W-:Y:S01]  /*1040*/  LOP3.LUT R15, R7, 0xff, RZ, 0xc0, !PT ;  /* 0x000000ff070f7812 */ /* 0x000fe200078ec0ff */
[----:B------:R-:W-:Y:S01]  /*1050*/  IMAD.MOV.U32 R7, RZ, RZ, R0 ;  /* 0x000000ffff077224 */ /* 0x000fe200078e0000 */
[----:B------:R-:W-:-:S03]  /*1060*/  LOP3.LUT R12, R6, 0xff, RZ, 0xc0, !PT ;  /* 0x000000ff060c7812 */ /* 0x000fc600078ec0ff */
[----:B------:R-:W-:Y:S02]  /*1070*/  VIADD R11, R15, 0xffffffff ;  /* 0xffffffff0f0b7836 */ /* 0x000fe40000000000 */
[----:B------:R-:W-:-:S03]  /*1080*/  VIADD R9, R12, 0xffffffff ;  /* 0xffffffff0c097836 */ /* 0x000fc60000000000 */
[----:B------:R-:W-:-:S04]  /*1090*/  ISETP.GT.U32.AND P0, PT, R11, 0xfd, PT ;  /* 0x000000fd0b00780c */ /* 0x000fc80003f04070 */
[----:B------:R-:W-:-:S13]  /*10a0*/  ISETP.GT.U32.OR P0, PT, R9, 0xfd, P0 ;  /* 0x000000fd0900780c */ /* 0x000fda0000704470 */
[----:B------:R-:W-:Y:S01]  /*10b0*/  @!P0 MOV R6, RZ ;  /* 0x000000ff00068202 */ /* 0x000fe20000000f00 */
[----:B------:R-:W-:Y:S06]  /*10c0*/  @!P0 BRA `(.L_x_12) ;  /* 0x00000000005c8947 */ /* 0x000fec0003800000 */
[----:B------:R-:W-:Y:S02]  /*10d0*/  FSETP.GTU.FTZ.AND P1, PT, |R3|, +INF , PT ;  /* 0x7f8000000300780b */ /* 0x000fe40003f3c200 */
[----:B------:R-:W-:-:S04]  /*10e0*/  FSETP.GTU.FTZ.AND P0, PT, |R0|, +INF , PT ;  /* 0x7f8000000000780b */ /* 0x000fc80003f1c200 */
[----:B------:R-:W-:-:S13]  /*10f0*/  PLOP3.LUT P0, PT, P0, P1, PT, 0xf8, 0x8f ;  /* 0x00000000008f781c */ /* 0x000fda0000703f70 */
[----:B------:R-:W-:Y:S05]  /*1100*/  @P0 BRA `(.L_x_13) ;  /* 0x00000004004c0947 */ /* 0x000fea0003800000 */
[----:B------:R-:W-:-:S13]  /*1110*/  LOP3.LUT P0, RZ, R10, 0x7fffffff, R7, 0xc8, !PT ;  /* 0x7fffffff0aff7812 */ /* 0x000fda000780c807 */
[----:B------:R-:W-:Y:S05]  /*1120*/  @!P0 BRA `(.L_x_14) ;  /* 0x00000004003c8947 */ /* 0x000fea0003800000 */
[C---:B------:R-:W-:Y:S02]  /*1130*/  FSETP.NEU.FTZ.AND P1, PT, |R0|.reuse, +INF , PT ;  /* 0x7f8000000000780b */ /* 0x040fe40003f3d200 */
[----:B------:R-:W-:Y:S02]  /*1140*/  FSETP.NEU.FTZ.AND P2, PT, |R3|, +INF , PT ;  /* 0x7f8000000300780b */ /* 0x000fe40003f5d200 */
[----:B------:R-:W-:-:S11]  /*1150*/  FSETP.NEU.FTZ.AND P0, PT, |R0|, +INF , PT ;  /* 0x7f8000000000780b */ /* 0x000fd60003f1d200 */
[----:B------:R-:W-:Y:S05]  /*1160*/  @!P2 BRA !P1, `(.L_x_14) ;  /* 0x00000004002ca947 */ /* 0x000fea0004800000 */
[----:B------:R-:W-:-:S04]  /*1170*/  LOP3.LUT P1, RZ, R7, 0x7fffffff, RZ, 0xc0, !PT ;  /* 0x7fffffff07ff7812 */ /* 0x000fc8000782c0ff */
[----:B------:R-:W-:-:S13]  /*1180*/  PLOP3.LUT P1, PT, P2, P1, PT, 0x2f, 0xf2 ;  /* 0x0000000000f2781c */ /* 0x000fda0001722577 */
[----:B------:R-:W-:Y:S05]  /*1190*/  @P1 BRA `(.L_x_15) ;  /* 0x0000000400181947 */ /* 0x000fea0003800000 */
[----:B------:R-:W-:-:S04]  /*11a0*/  LOP3.LUT P1, RZ, R10, 0x7fffffff, RZ, 0xc0, !PT ;  /* 0x7fffffff0aff7812 */ /* 0x000fc8000782c0ff */
[----:B------:R-:W-:-:S13]  /*11b0*/  PLOP3.LUT P0, PT, P0, P1, PT, 0x2f, 0xf2 ;  /* 0x0000000000f2781c */ /* 0x000fda0000702577 */
[----:B------:R-:W-:Y:S05]  /*11c0*/  @P0 BRA `(.L_x_16) ;  /* 0x0000000400000947 */ /* 0x000fea0003800000 */
[----:B------:R-:W-:Y:S02]  /*11d0*/  ISETP.GE.AND P0, PT, R9, RZ, PT ;  /* 0x000000ff0900720c */ /* 0x000fe40003f06270 */
[----:B------:R-:W-:-:S11]  /*11e0*/  ISETP.GE.AND P1, PT, R11, RZ, PT ;  /* 0x000000ff0b00720c */ /* 0x000fd60003f26270 */
[----:B------:R-:W-:Y:S02]  /*11f0*/  @P0 IMAD.MOV.U32 R6, RZ, RZ, RZ ;  /* 0x000000ffff060224 */ /* 0x000fe400078e00ff */
[----:B------:R-:W-:Y:S01]  /*1200*/  @!P0 FFMA R7, R0, 1.84467440737095516160e+19, RZ ;  /* 0x5f80000000078823 */ /* 0x000fe200000000ff */
[----:B------:R-:W-:Y:S02]  /*1210*/  @!P0 IMAD.MOV.U32 R6, RZ, RZ, -0x40 ;  /* 0xffffffc0ff068424 */ /* 0x000fe400078e00ff */
[----:B------:R-:W-:Y:S02]  /*1220*/  @!P1 FFMA R10, R3, 1.84467440737095516160e+19, RZ ;  /* 0x5f800000030a9823 */ /* 0x000fe400000000ff */
[----:B------:R-:W-:-:S07]  /*1230*/  @!P1 VIADD R6, R6, 0x40 ;  /* 0x0000004006069836 */ /* 0x000fce0000000000 */
.L_x_12:
[----:B------:R-:W-:Y:S01]  /*1240*/  LEA R9, R15, 0xc0800000, 0x17 ;  /* 0xc08000000f097811 */ /* 0x000fe200078eb8ff */
[----:B------:R-:W-:Y:S04]  /*1250*/  BSSY.RECONVERGENT B2, `(.L_x_17) ;  /* 0x0000036000027945 */ /* 0x000fe80003800200 */
[----:B------:R-:W-:Y:S02]  /*1260*/  IMAD.IADD R9, R10, 0x1, -R9 ;  /* 0x000000010a097824 */ /* 0x000fe400078e0a09 */
[----:B------:R-:W-:Y:S02]  /*1270*/  VIADD R10, R12, 0xffffff81 ;  /* 0xffffff810c0a7836 */ /* 0x000fe40000000000 */
[----:B------:R0:W1:Y:S01]  /*1280*/  MUFU.RCP R11, R9 ;  /* 0x00000009000b7308 */ /* 0x0000620000001000 */
[----:B------:R-:W-:Y:S01]  /*1290*/  FADD.FTZ R13, -R9, -RZ ;  /* 0x800000ff090d7221 */ /* 0x000fe20000010100 */
[C---:B------:R-:W-:Y:S01]  /*12a0*/  IMAD R0, R10.reuse, -0x800000, R7 ;  /* 0xff8000000a007824 */ /* 0x040fe200078e0207 */
[----:B0-----:R-:W-:-:S05]  /*12b0*/  IADD3 R9, PT, PT, R10, 0x7f, -R15 ;  /* 0x0000007f0a097810 */ /* 0x001fca0007ffe80f */
[----:B------:R-:W-:Y:S02]  /*12c0*/  IMAD.IADD R9, R9, 0x1, R6 ;  /* 0x0000000109097824 */ /* 0x000fe400078e0206 */
[----:B-1----:R-:W-:-:S04]  /*12d0*/  FFMA R12, R11, R13, 1 ;  /* 0x3f8000000b0c7423 */ /* 0x002fc8000000000d */
[----:B------:R-:W-:-:S04]  /*12e0*/  FFMA R14, R11, R12, R11 ;  /* 0x0000000c0b0e7223 */ /* 0x000fc8000000000b */
[----:B------:R-:W-:-:S04]  /*12f0*/  FFMA R7, R0, R14, RZ ;  /* 0x0000000e00077223 */ /* 0x000fc800000000ff */
[----:B------:R-:W-:-:S04]  /*1300*/  FFMA R12, R13, R7, R0 ;  /* 0x000000070d0c7223 */ /* 0x000fc80000000000 */
[----:B------:R-:W-:-:S04]  /*1310*/  FFMA R11, R14, R12, R7 ;  /* 0x0000000c0e0b7223 */ /* 0x000fc80000000007 */
[----:B------:R-:W-:-:S04]  /*1320*/  FFMA R12, R13, R11, R0 ;  /* 0x0000000b0d0c7223 */ /* 0x000fc80000000000 */
[----:B------:R-:W-:-:S05]  /*1330*/  FFMA R0, R14, R12, R11 ;  /* 0x0000000c0e007223 */ /* 0x000fca000000000b */
[----:B------:R-:W-:-:S04]  /*1340*/  SHF.R.U32.HI R7, RZ, 0x17, R0 ;  /* 0x00000017ff077819 */ /* 0x000fc80000011600 */
[----:B------:R-:W-:-:S05]  /*1350*/  LOP3.LUT R7, R7, 0xff, RZ, 0xc0, !PT ;  /* 0x000000ff07077812 */ /* 0x000fca00078ec0ff */
[----:B------:R-:W-:-:S05]  /*1360*/  IMAD.IADD R13, R7, 0x1, R9 ;  /* 0x00000001070d7824 */ /* 0x000fca00078e0209 */
[----:B------:R-:W-:-:S04]  /*1370*/  IADD3 R6, PT, PT, R13, -0x1, RZ ;  /* 0xffffffff0d067810 */ /* 0x000fc80007ffe0ff */
[----:B------:R-:W-:-:S13]  /*1380*/  ISETP.GE.U32.AND P0, PT, R6, 0xfe, PT ;  /* 0x000000fe0600780c */ /* 0x000fda0003f06070 */
[----:B------:R-:W-:Y:S05]  /*1390*/  @!P0 BRA `(.L_x_18) ;  /* 0x0000000000808947 */ /* 0x000fea0003800000 */
[----:B------:R-:W-:-:S13]  /*13a0*/  ISETP.GT.AND P0, PT, R13, 0xfe, PT ;  /* 0x000000fe0d00780c */ /* 0x000fda0003f04270 */
[----:B------:R-:W-:Y:S05]  /*13b0*/  @P0 BRA `(.L_x_19) ;  /* 0x00000000006c0947 */ /* 0x000fea0003800000 */
[----:B------:R-:W-:-:S13]  /*13c0*/  ISETP.GE.AND P0, PT, R13, 0x1, PT ;  /* 0x000000010d00780c */ /* 0x000fda0003f06270 */
[----:B------:R-:W-:Y:S05]  /*13d0*/  @P0 BRA `(.L_x_20) ;  /* 0x0000000000740947 */ /* 0x000fea0003800000 */
[----:B------:R-:W-:Y:S02]  /*13e0*/  ISETP.GE.AND P0, PT, R13, -0x18, PT ;  /* 0xffffffe80d00780c */ /* 0x000fe40003f06270 */
[----:B------:R-:W-:-:S11]  /*13f0*/  LOP3.LUT R0, R0, 0x80000000, RZ, 0xc0, !PT ;  /* 0x8000000000007812 */ /* 0x000fd600078ec0ff */
[----:B------:R-:W-:Y:S05]  /*1400*/  @!P0 BRA `(.L_x_20) ;  /* 0x0000000000688947 */ /* 0x000fea0003800000 */
[CCC-:B------:R-:W-:Y:S01]  /*1410*/  FFMA.RZ R6, R14.reuse, R12.reuse, R11.reuse ;  /* 0x0000000c0e067223 */ /* 0x1c0fe2000000c00b */
[C---:B------:R-:W-:Y:S02]  /*1420*/  VIADD R10, R13.reuse, 0x20 ;  /* 0x000000200d0a7836 */ /* 0x040fe40000000000 */
[-CC-:B------:R-:W-:Y:S01]  /*1430*/  FFMA.RM R7, R14, R12.reuse, R11.reuse ;  /* 0x0000000c0e077223 */ /* 0x180fe2000000400b */
[C---:B------:R-:W-:Y:S02]  /*1440*/  ISETP.NE.AND P2, PT, R13.reuse, RZ, PT ;  /* 0x000000ff0d00720c */ /* 0x040fe40003f45270 */
[----:B------:R-:W-:Y:S01]  /*1450*/  LOP3.LUT R9, R6, 0x7fffff, RZ, 0xc0, !PT ;  /* 0x007fffff06097812 */ /* 0x000fe200078ec0ff */
[----:B------:R-:W-:Y:S01]  /*1460*/  FFMA.RP R6, R14, R12, R11 ;  /* 0x0000000c0e067223 */ /* 0x000fe2000000800b */
[----:B------:R-:W-:Y:S01]  /*1470*/  IMAD.MOV R11, RZ, RZ, -R13 ;  /* 0x000000ffff0b7224 */ /* 0x000fe200078e0a0d */
[----:B------:R-:W-:Y:S02]  /*1480*/  ISETP.NE.AND P1, PT, R13, RZ, PT ;  /* 0x000000ff0d00720c */ /* 0x000fe40003f25270 */
[----:B------:R-:W-:-:S02]  /*1490*/  LOP3.LUT R9, R9, 0x800000, RZ, 0xfc, !PT ;  /* 0x0080000009097812 */ /* 0x000fc400078efcff */
[----:B------:R-:W-:Y:S02]  /*14a0*/  FSETP.NEU.FTZ.AND P0, PT, R6, R7, PT ;  /* 0x000000070600720b */ /* 0x000fe40003f1d000 */
[----:B------:R-:W-:Y:S02]  /*14b0*/  SHF.L.U32 R10, R9, R10, RZ ;  /* 0x0000000a090a7219 */ /* 0x000fe400000006ff */
[----:B------:R-:W-:Y:S02]  /*14c0*/  SEL R6, R11, RZ, P2 ;  /* 0x000000ff0b067207 */ /* 0x000fe40001000000 */
[----:B------:R-:W-:Y:S02]  /*14d0*/  ISETP.NE.AND P1, PT, R10, RZ, P1 ;  /* 0x000000ff0a00720c */ /* 0x000fe40000f25270 */
[----:B------:R-:W-:Y:S02]  /*14e0*/  SHF.R.U32.HI R6, RZ, R6, R9 ;  /* 0x00000006ff067219 */ /* 0x000fe40000011609 */
[----:B------:R-:W-:-:S02]  /*14f0*/  PLOP3.LUT P0, PT, P0, P1, PT, 0xf8, 0x8f ;  /* 0x00000000008f781c */ /* 0x000fc40000703f70 */
[----:B------:R-:W-:Y:S02]  /*1500*/  SHF.R.U32.HI R10, RZ, 0x1, R6 ;  /* 0x00000001ff0a7819 */ /* 0x000fe40000011606 */
[----:B------:R-:W-:-:S04]  /*1510*/  SEL R7, RZ, 0x1, !P0 ;  /* 0x00000001ff077807 */ /* 0x000fc80004000000 */
[----:B------:R-:W-:-:S04]  /*1520*/  LOP3.LUT R7, R7, 0x1, R10, 0xf8, !PT ;  /* 0x0000000107077812 */ /* 0x000fc800078ef80a */
[----:B------:R-:W-:-:S05]  /*1530*/  LOP3.LUT R7, R7, R6, RZ, 0xc0, !PT ;  /* 0x0000000607077212 */ /* 0x000fca00078ec0ff */
[----:B------:R-:W-:-:S05]  /*1540*/  IMAD.IADD R7, R10, 0x1, R7 ;  /* 0x000000010a077824 */ /* 0x000fca00078e0207 */
[----:B------:R-:W-:Y:S01]  /*1550*/  LOP3.LUT R0, R7, R0, RZ, 0xfc, !PT ;  /* 0x0000000007007212 */ /* 0x000fe200078efcff */
[----:B------:R-:W-:Y:S06]  /*1560*/  BRA `(.L_x_20) ;  /* 0x0000000000107947 */ /* 0x000fec0003800000 */
.L_x_19:
[----:B------:R-:W-:-:S04]  /*1570*/  LOP3.LUT R0, R0, 0x80000000, RZ, 0xc0, !PT ;  /* 0x8000000000007812 */ /* 0x000fc800078ec0ff */
[----:B------:R-:W-:Y:S01]  /*1580*/  LOP3.LUT R0, R0, 0x7f800000, RZ, 0xfc, !PT ;  /* 0x7f80000000007812 */ /* 0x000fe200078efcff */
[----:B------:R-:W-:Y:S06]  /*1590*/  BRA `(.L_x_20) ;  /* 0x0000000000047947 */ /* 0x000fec0003800000 */
.L_x_18:
[----:B------:R-:W-:-:S07]  /*15a0*/  IMAD R0, R9, 0x800000, R0 ;  /* 0x0080000009007824 */ /* 0x000fce00078e0200 */
.L_x_20:
[----:B------:R-:W-:Y:S05]  /*15b0*/  BSYNC.RECONVERGENT B2 ;  /* 0x0000000000027941 */ /* 0x000fea0003800200 */
.L_x_17:
[----:B------:R-:W-:Y:S05]  /*15c0*/  BRA `(.L_x_21) ;  /* 0x0000000000207947 */ /* 0x000fea0003800000 */
.L_x_16:
[----:B------:R-:W-:-:S04]  /*15d0*/  LOP3.LUT R0, R10, 0x80000000, R7, 0x48, !PT ;  /* 0x800000000a007812 */ /* 0x000fc800078e4807 */
[----:B------:R-:W-:Y:S01]  /*15e0*/  LOP3.LUT R0, R0, 0x7f800000, RZ, 0xfc, !PT ;  /* 0x7f80000000007812 */ /* 0x000fe200078efcff */
[----:B------:R-:W-:Y:S06]  /*15f0*/  BRA `(.L_x_21) ;  /* 0x0000000000147947 */ /* 0x000fec0003800000 */
.L_x_15:
[----:B------:R-:W-:Y:S01]  /*1600*/  LOP3.LUT R0, R10, 0x80000000, R7, 0x48, !PT ;  /* 0x800000000a007812 */ /* 0x000fe200078e4807 */
[----:B------:R-:W-:Y:S06]  /*1610*/  BRA `(.L_x_21) ;  /* 0x00000000000c7947 */ /* 0x000fec0003800000 */
.L_x_14:
[----:B------:R-:W0:Y:S01]  /*1620*/  MUFU.RSQ R0, -QNAN ;  /* 0xffc0000000007908 */ /* 0x000e220000001400 */
[----:B------:R-:W-:Y:S05]  /*1630*/  BRA `(.L_x_21) ;  /* 0x0000000000047947 */ /* 0x000fea0003800000 */
.L_x_13:
[----:B------:R-:W-:-:S07]  /*1640*/  FADD.FTZ R0, R0, R3 ;  /* 0x0000000300007221 */ /* 0x000fce0000010000 */
.L_x_21:
[----:B------:R-:W-:Y:S05]  /*1650*/  BSYNC.RECONVERGENT B1 ;  /* 0x0000000000017941 */ /* 0x000fea0003800200 */
.L_x_11:
[----:B------:R-:W-:Y:S02]  /*1660*/  IMAD.MOV.U32 R6, RZ, RZ, R4 ;  /* 0x000000ffff067224 */ /* 0x000fe400078e0004 */
[----:B------:R-:W-:-:S04]  /*1670*/  IMAD.MOV.U32 R7, RZ, RZ, 0x0 ;  /* 0x00000000ff077424 */ /* 0x000fc800078e00ff */
[----:B0-----:R-:W-:Y:S05]  /*1680*/  RET.REL.NODEC R6 `(renderLinesPolar) ;  /* 0xffffffe8065c7950 */ /* 0x001fea0003c3ffff */
.L_x_22:
[----:B------:R-:W-:-:S00]  /*1690*/  BRA `(.L_x_22) ;  /* 0xfffffffc00fc7947 */ /* 0x000fc0000383ffff */
[----:B------:R-:W-:-:S00]  /*16a0*/  NOP ;  /* 0x0000000000007918 */ /* 0x000fc00000000000 */
        /* <DEDUP_REMOVED lines=13> */
.L_x_23:


//--------------------- .nv.global.init           --------------------------
	.section	.nv.global.init,"aw",@progbits
	.align	4
.nv.global.init:
	.type		__cudart_i2opi_f,@object
	.size		__cudart_i2opi_f,(.L_0 - __cudart_i2opi_f)
__cudart_i2opi_f:
        /*0000*/ 	.byte	0x41, 0x90, 0x43, 0x3c, 0x99, 0x95, 0x62, 0xdb, 0xc0, 0xdd, 0x34, 0xf5, 0xd1, 0x57, 0x27, 0xfc
        /*0010*/ 	.byte	0x29, 0x15, 0x44, 0x4e, 0x6e, 0x83, 0xf9, 0xa2
.L_0:


//--------------------- .nv.shared.reserved.0     --------------------------
	.section	.nv.shared.reserved.0,"aw",@nobits
	.weak		__nv_reservedSMEM_offset_0_alias
	.size		__nv_reservedSMEM_offset_0_alias, 0, 64
	.other		__nv_reservedSMEM_offset_0_alias,@"STO_CUDA_RESERVED_SHARED STV_DEFAULT"
__nv_reservedSMEM_offset_0_alias:
	.zero		0
	.zero		64


//--------------------- .nv.constant0.renderLinesPolar --------------------------
	.section	.nv.constant0.renderLinesPolar,"a",@progbits
	.sectionflags	@""
	.align	4
.nv.constant0.renderLinesPolar:
	.zero		936


//--------------------- SYMBOLS --------------------------

	.type		.nv.reservedSmem.offset0,@object
	.size		.nv.reservedSmem.offset0,0x4
